	.headerflags	@"EF_CUDA_TEXMODE_UNIFIED EF_CUDA_64BIT_ADDRESS EF_CUDA_SM86 EF_CUDA_VIRTUAL_SM(EF_CUDA_SM86)"
	.elftype	@"ET_EXEC"


//--------------------- .nv.info                  --------------------------
	.section	.nv.info,"",@"SHT_CUDA_INFO"
	.align	4


	//----- nvinfo : EIATTR_REGCOUNT
	.align		4
        /*0000*/ 	.byte	0x04, 0x2f
        /*0002*/ 	.short	(.L_2 - .L_1)
	.align		4
.L_1:
        /*0004*/ 	.word	index@(triton_red_fused__to_copy_add_mean_mul_pow_rsqrt_11)
        /*0008*/ 	.word	0x0000001e


	//----- nvinfo : EIATTR_MIN_STACK_SIZE
	.align		4
.L_2:
        /*000c*/ 	.byte	0x04, 0x12
        /*000e*/ 	.short	(.L_4 - .L_3)
	.align		4
.L_3:
        /*0010*/ 	.word	index@(triton_red_fused__to_copy_add_mean_mul_pow_rsqrt_11)
        /*0014*/ 	.word	0x00000000


	//----- nvinfo : EIATTR_FRAME_SIZE
	.align		4
.L_4:
        /*0018*/ 	.byte	0x04, 0x11
        /*001a*/ 	.short	(.L_6 - .L_5)
	.align		4
.L_5:
        /*001c*/ 	.word	index@(triton_red_fused__to_copy_add_mean_mul_pow_rsqrt_11)
        /*0020*/ 	.word	0x00000000


	//----- nvinfo : EIATTR_MIN_STACK_SIZE
	.align		4
.L_6:
        /*0024*/ 	.byte	0x04, 0x12
        /*0026*/ 	.short	(.L_8 - .L_7)
	.align		4
.L_7:
        /*0028*/ 	.word	index@(triton_red_fused__to_copy_add_mean_mul_pow_rsqrt_11)
        /*002c*/ 	.word	0x00000000
.L_8:


//--------------------- .nv.info.triton_red_fused__to_copy_add_mean_mul_pow_rsqrt_11 --------------------------
	.section	.nv.info.triton_red_fused__to_copy_add_mean_mul_pow_rsqrt_11,"",@"SHT_CUDA_INFO"
	.sectionflags	@""
	.align	4


	//----- nvinfo : EIATTR_CUDA_API_VERSION
	.align		4
        /*0000*/ 	.byte	0x04, 0x37
        /*0002*/ 	.short	(.L_10 - .L_9)
.L_9:
        /*0004*/ 	.word	0x0000007c


	//----- nvinfo : EIATTR_SW2861232_WAR
	.align		4
.L_10:
        /*0008*/ 	.byte	0x01, 0x35
	.zero		2


	//----- nvinfo : EIATTR_PARAM_CBANK
	.align		4
        /*000c*/ 	.byte	0x04, 0x0a
        /*000e*/ 	.short	(.L_12 - .L_11)
	.align		4
.L_11:
        /*0010*/ 	.word	index@(.nv.constant0.triton_red_fused__to_copy_add_mean_mul_pow_rsqrt_11)
        /*0014*/ 	.short	0x0160
        /*0016*/ 	.short	0x0040


	//----- nvinfo : EIATTR_CBANK_PARAM_SIZE
	.align		4
.L_12:
        /*0018*/ 	.byte	0x03, 0x19
        /*001a*/ 	.short	0x0040


	//----- nvinfo : EIATTR_KPARAM_INFO
	.align		4
        /*001c*/ 	.byte	0x04, 0x17
        /*001e*/ 	.short	(.L_14 - .L_13)
.L_13:
        /*0020*/ 	.word	0x00000000
        /*0024*/ 	.short	0x0008
        /*0026*/ 	.short	0x0038
        /*0028*/ 	.byte	0x00, 0xf4, 0x21, 0x00


	//----- nvinfo : EIATTR_KPARAM_INFO
	.align		4
.L_14:
        /*002c*/ 	.byte	0x04, 0x17
        /*002e*/ 	.short	(.L_16 - .L_15)
.L_15:
        /*0030*/ 	.word	0x00000000
        /*0034*/ 	.short	0x0007
        /*0036*/ 	.short	0x0034
        /*0038*/ 	.byte	0x00, 0xf0, 0x11, 0x00


	//----- nvinfo : EIATTR_KPARAM_INFO
	.align		4
.L_16:
        /*003c*/ 	.byte	0x04, 0x17
        /*003e*/ 	.short	(.L_18 - .L_17)
.L_17:
        /*0040*/ 	.word	0x00000000
        /*0044*/ 	.short	0x0006
        /*0046*/ 	.short	0x0030
        /*0048*/ 	.byte	0x00, 0xf0, 0x11, 0x00


	//----- nvinfo : EIATTR_KPARAM_INFO
	.align		4
.L_18:
        /*004c*/ 	.byte	0x04, 0x17
        /*004e*/ 	.short	(.L_20 - .L_19)
.L_19:
        /*0050*/ 	.word	0x00000000
        /*0054*/ 	.short	0x0005
        /*0056*/ 	.short	0x0028
        /*0058*/ 	.byte	0x00, 0xf4, 0x21, 0x00


	//----- nvinfo : EIATTR_KPARAM_INFO
	.align		4
.L_20:
        /*005c*/ 	.byte	0x04, 0x17
        /*005e*/ 	.short	(.L_22 - .L_21)
.L_21:
        /*0060*/ 	.word	0x00000000
        /*0064*/ 	.short	0x0004
        /*0066*/ 	.short	0x0020
        /*0068*/ 	.byte	0x00, 0xf4, 0x21, 0x00


	//----- nvinfo : EIATTR_KPARAM_INFO
	.align		4
.L_22:
        /*006c*/ 	.byte	0x04, 0x17
        /*006e*/ 	.short	(.L_24 - .L_23)
.L_23:
        /*0070*/ 	.word	0x00000000
        /*0074*/ 	.short	0x0003
        /*0076*/ 	.short	0x0018
        /*0078*/ 	.byte	0x00, 0xf4, 0x21, 0x00


	//----- nvinfo : EIATTR_KPARAM_INFO
	.align		4
.L_24:
        /*007c*/ 	.byte	0x04, 0x17
        /*007e*/ 	.short	(.L_26 - .L_25)
.L_25:
        /*0080*/ 	.word	0x00000000
        /*0084*/ 	.short	0x0002
        /*0086*/ 	.short	0x0010
        /*0088*/ 	.byte	0x00, 0xf4, 0x21, 0x00


	//----- nvinfo : EIATTR_KPARAM_INFO
	.align		4
.L_26:
        /*008c*/ 	.byte	0x04, 0x17
        /*008e*/ 	.short	(.L_28 - .L_27)
.L_27:
        /*0090*/ 	.word	0x00000000
        /*0094*/ 	.short	0x0001
        /*0096*/ 	.short	0x0008
        /*0098*/ 	.byte	0x00, 0xf4, 0x21, 0x00


	//----- nvinfo : EIATTR_KPARAM_INFO
	.align		4
.L_28:
        /*009c*/ 	.byte	0x04, 0x17
        /*009e*/ 	.short	(.L_30 - .L_29)
.L_29:
        /*00a0*/ 	.word	0x00000000
        /*00a4*/ 	.short	0x0000
        /*00a6*/ 	.short	0x0000
        /*00a8*/ 	.byte	0x00, 0xf4, 0x21, 0x00


	//----- nvinfo : EIATTR_MAXREG_COUNT
	.align		4
.L_30:
        /*00ac*/ 	.byte	0x03, 0x1b
        /*00ae*/ 	.short	0x0040


	//----- nvinfo : EIATTR_COOP_GROUP_MASK_REGIDS
	.align		4
        /*00b0*/ 	.byte	0x04, 0x29
        /*00b2*/ 	.short	(.L_32 - .L_31)


	//   ....[0]....
.L_31:
        /*00b4*/ 	.word	0xffffffff


	//   ....[1]....
        /*00b8*/ 	.word	0xffffffff


	//   ....[2]....
        /*00bc*/ 	.word	0xffffffff


	//   ....[3]....
        /*00c0*/ 	.word	0xffffffff


	//   ....[4]....
        /*00c4*/ 	.word	0xffffffff


	//   ....[5]....
        /*00c8*/ 	.word	0xffffffff


	//   ....[6]....
        /*00cc*/ 	.word	0xffffffff


	//   ....[7]....
        /*00d0*/ 	.word	0xffffffff


	//   ....[8]....
        /*00d4*/ 	.word	0xffffffff


	//   ....[9]....
        /*00d8*/ 	.word	0xffffffff


	//----- nvinfo : EIATTR_COOP_GROUP_INSTR_OFFSETS
	.align		4
.L_32:
        /*00dc*/ 	.byte	0x04, 0x28
        /*00de*/ 	.short	(.L_34 - .L_33)


	//   ....[0]....
.L_33:
        /*00e0*/ 	.word	0x00000400


	//   ....[1]....
        /*00e4*/ 	.word	0x00000420


	//   ....[2]....
        /*00e8*/ 	.word	0x00000440


	//   ....[3]....
        /*00ec*/ 	.word	0x00000460


	//   ....[4]....
        /*00f0*/ 	.word	0x00000480


	//   ....[5]....
        /*00f4*/ 	.word	0x000004f0


	//   ....[6]....
        /*00f8*/ 	.word	0x00000510


	//   ....[7]....
        /*00fc*/ 	.word	0x00000530


	//   ....[8]....
        /*0100*/ 	.word	0x00000550


	//   ....[9]....
        /*0104*/ 	.word	0x00000580


	//----- nvinfo : EIATTR_EXIT_INSTR_OFFSETS
	.align		4
.L_34:
        /*0108*/ 	.byte	0x04, 0x1c
        /*010a*/ 	.short	(.L_36 - .L_35)


	//   ....[0]....
.L_35:
        /*010c*/ 	.word	0x000009f0


	//   ....[1]....
        /*0110*/ 	.word	0x00000a10


	//----- nvinfo : EIATTR_REQNTID
	.align		4
.L_36:
        /*0114*/ 	.byte	0x04, 0x10
        /*0116*/ 	.short	(.L_38 - .L_37)
.L_37:
        /*0118*/ 	.word	0x00000400
        /*011c*/ 	.word	0x00000001
        /*0120*/ 	.word	0x00000001
.L_38:


//--------------------- .nv.callgraph             --------------------------
	.section	.nv.callgraph,"",@"SHT_CUDA_CALLGRAPH"
	.align	4
	.sectionentsize	8
	.align		4
        /*0000*/ 	.word	0x00000000
	.align		4
        /*0004*/ 	.word	0xffffffff
	.align		4
        /*0008*/ 	.word	0x00000000
	.align		4
        /*000c*/ 	.word	0xfffffffe
	.align		4
        /*0010*/ 	.word	0x00000000
	.align		4
        /*0014*/ 	.word	0xfffffffd
	.align		4
        /*0018*/ 	.word	0x00000000
	.align		4
        /*001c*/ 	.word	0xfffffffc


//--------------------- .nv.rel.action            --------------------------
	.section	.nv.rel.action,"",@"SHT_CUDA_RELOCINFO"
	.align	8
	.sectionentsize	8
        /*0000*/ 	.byte	0x73, 0x00, 0x00, 0x00, 0x00, 0x00, 0x00, 0x00, 0x00, 0x00, 0x00, 0x11, 0x25, 0x00, 0x05, 0x36


//--------------------- .nv.constant4             --------------------------
	.section	.nv.constant4,"a",@progbits
	.align	8
	.align		8
.nv.constant4:
        /*0000*/ 	.dword	_$_str


//--------------------- .nv.constant0.triton_red_fused__to_copy_add_mean_mul_pow_rsqrt_11 --------------------------
	.section	.nv.constant0.triton_red_fused__to_copy_add_mean_mul_pow_rsqrt_11,"a",@progbits
	.sectionflags	@""
	.align	4
.nv.constant0.triton_red_fused__to_copy_add_mean_mul_pow_rsqrt_11:
	.zero		416


//--------------------- .text.triton_red_fused__to_copy_add_mean_mul_pow_rsqrt_11 --------------------------
	.section	.text.triton_red_fused__to_copy_add_mean_mul_pow_rsqrt_11,"ax",@progbits
	.sectionflags	@"SHF_BARRIERS=1"
	.sectioninfo	@"SHI_REGISTERS=30"
	.align	128
        .global         triton_red_fused__to_copy_add_mean_mul_pow_rsqrt_11
        .type           triton_red_fused__to_copy_add_mean_mul_pow_rsqrt_11,@function
        .size           triton_red_fused__to_copy_add_mean_mul_pow_rsqrt_11,(.L_x_1 - triton_red_fused__to_copy_add_mean_mul_pow_rsqrt_11)
        .other          triton_red_fused__to_copy_add_mean_mul_pow_rsqrt_11,@"STO_CUDA_ENTRY STV_DEFAULT"
triton_red_fused__to_copy_add_mean_mul_pow_rsqrt_11:
.text.triton_red_fused__to_copy_add_mean_mul_pow_rsqrt_11:
[----:B------:R-:W-:Y:S02]  /*0000*/  MOV R1, c[0x0][0x28] ;  /* 0x00000a0000017a02 */ /* 0x000fe40000000f00 */
[----:B------:R-:W0:Y:S01]  /*0010*/  S2R R14, SR_TID.X ;  /* 0x00000000000e7919 */ /* 0x000e220000002100 */
[----:B------:R-:W-:Y:S01]  /*0020*/  MOV R0, 0x2 ;  /* 0x0000000200007802 */ /* 0x000fe20000000f00 */
[----:B------:R-:W-:Y:S01]  /*0030*/  CS2R R20, SRZ ;  /* 0x0000000000147805 */ /* 0x000fe2000001ff00 */
[----:B------:R-:W-:Y:S01]  /*0040*/  CS2R R18, SRZ ;  /* 0x0000000000127805 */ /* 0x000fe2000001ff00 */
[----:B------:R-:W1:Y:S01]  /*0050*/  S2R R2, SR_CTAID.X ;  /* 0x0000000000027919 */ /* 0x000e620000002500 */
[----:B------:R-:W-:Y:S01]  /*0060*/  ULDC.64 UR4, c[0x0][0x118] ;  /* 0x0000460000047ab9 */ /* 0x000fe20000000a00 */
[----:B0-----:R-:W-:-:S04]  /*0070*/  SHF.L.U32 R17, R14, 0x2, RZ ;  /* 0x000000020e117819 */ /* 0x001fc800000006ff */
[----:B------:R-:W-:Y:S02]  /*0080*/  LOP3.LUT R17, R17, 0xffc, RZ, 0xc0, !PT ;  /* 0x00000ffc11117812 */ /* 0x000fe400078ec0ff */
[C---:B-1----:R-:W-:Y:S02]  /*0090*/  ISETP.GE.AND P1, PT, R2.reuse, 0x200, PT ;  /* 0x000002000200780c */ /* 0x042fe40003f26270 */
[----:B------:R-:W-:-:S05]  /*00a0*/  LEA R15, R2, R17, 0xc ;  /* 0x00000011020f7211 */ /* 0x000fca00078e60ff */
[----:B------:R-:W-:-:S04]  /*00b0*/  IMAD.WIDE R8, R15, R0, c[0x0][0x168] ;  /* 0x00005a000f087625 */ /* 0x000fc800078e0200 */
[CC--:B------:R-:W-:Y:S02]  /*00c0*/  IMAD.WIDE R6, R15.reuse, R0.reuse, c[0x0][0x160] ;  /* 0x000058000f067625 */ /* 0x0c0fe400078e0200 */
[----:B------:R-:W2:Y:S04]  /*00d0*/  @!P1 LDG.E.EL.64 R20, [R8.64] ;  /* 0x0000000408149981 */ /* 0x000ea8000c2e1b00 */
[----:B------:R-:W3:Y:S01]  /*00e0*/  @!P1 LDG.E.EL.64 R18, [R6.64] ;  /* 0x0000000406129981 */ /* 0x000ee2000c2e1b00 */
[----:B------:R-:W-:Y:S01]  /*00f0*/  CS2R R12, SRZ ;  /* 0x00000000000c7805 */ /* 0x000fe2000001ff00 */
[----:B------:R-:W-:Y:S01]  /*0100*/  IMAD.WIDE R4, R15, R0, c[0x0][0x170] ;  /* 0x00005c000f047625 */ /* 0x000fe200078e0200 */
[----:B------:R-:W-:-:S03]  /*0110*/  CS2R R10, SRZ ;  /* 0x00000000000a7805 */ /* 0x000fc6000001ff00 */
[----:B------:R-:W-:Y:S01]  /*0120*/  IMAD.WIDE R2, R15, R0, c[0x0][0x178] ;  /* 0x00005e000f027625 */ /* 0x000fe200078e0200 */
[----:B------:R-:W4:Y:S04]  /*0130*/  @!P1 LDG.E.EL.64 R12, [R4.64] ;  /* 0x00000004040c9981 */ /* 0x000f28000c2e1b00 */
[----:B------:R-:W5:Y:S01]  /*0140*/  @!P1 LDG.E.EL.64 R10, [R2.64] ;  /* 0x00000004020a9981 */ /* 0x000f62000c2e1b00 */
[C---:B------:R-:W-:Y:S02]  /*0150*/  LOP3.LUT P0, RZ, R14.reuse, 0x1f, RZ, 0xc0, !PT ;  /* 0x0000001f0eff7812 */ /* 0x040fe4000780c0ff */
[----:B------:R-:W-:Y:S02]  /*0160*/  ISETP.GE.AND P2, PT, R14, 0x20, PT ;  /* 0x000000200e00780c */ /* 0x000fe40003f46270 */
[----:B--2---:R-:W-:Y:S01]  /*0170*/  SHF.L.U32 R23, R21, 0x10, RZ ;  /* 0x0000001015177819 */ /* 0x004fe200000006ff */
[C---:B---3--:R-:W-:Y:S01]  /*0180*/  IMAD.U32 R22, R19.reuse, 0x10000, RZ ;  /* 0x0001000013167824 */ /* 0x048fe200078e00ff */
[----:B------:R-:W-:-:S02]  /*0190*/  PRMT R21, R19, 0x7632, R21 ;  /* 0x0000763213157816 */ /* 0x000fc40000000015 */
[----:B------:R-:W-:Y:S01]  /*01a0*/  SHF.L.U32 R19, R18, 0x10, RZ ;  /* 0x0000001012137819 */ /* 0x000fe200000006ff */
[--C-:B------:R-:W-:Y:S01]  /*01b0*/  FADD R27, R22, R23.reuse ;  /* 0x00000017161b7221 */ /* 0x100fe20000000000 */
[C---:B------:R-:W-:Y:S02]  /*01c0*/  PRMT R23, R21.reuse, 0x7632, R23 ;  /* 0x0000763215177816 */ /* 0x040fe40000000017 */
[----:B------:R-:W-:Y:S02]  /*01d0*/  SHF.L.U32 R22, R20, 0x10, RZ ;  /* 0x0000001014167819 */ /* 0x000fe400000006ff */
[----:B------:R-:W-:Y:S02]  /*01e0*/  PRMT R18, R18, 0x7632, R18 ;  /* 0x0000763212127816 */ /* 0x000fe40000000012 */
[----:B------:R-:W-:Y:S01]  /*01f0*/  PRMT R20, R20, 0x7632, R20 ;  /* 0x0000763214147816 */ /* 0x000fe20000000014 */
[----:B------:R-:W-:Y:S01]  /*0200*/  IMAD.U32 R24, R21, 0x10000, RZ ;  /* 0x0001000015187824 */ /* 0x000fe200078e00ff */
[----:B------:R-:W-:Y:S01]  /*0210*/  SHF.L.U32 R25, R23, 0x10, RZ ;  /* 0x0000001017197819 */ /* 0x000fe200000006ff */
[----:B------:R-:W-:Y:S01]  /*0220*/  FADD R23, R19, R22 ;  /* 0x0000001613177221 */ /* 0x000fe20000000000 */
[----:B----4-:R-:W-:-:S02]  /*0230*/  PRMT R21, R12, 0x7632, R21 ;  /* 0x000076320c157816 */ /* 0x010fc40000000015 */
[----:B------:R-:W-:Y:S02]  /*0240*/  SHF.L.U32 R18, R18, 0x10, RZ ;  /* 0x0000001012127819 */ /* 0x000fe400000006ff */
[----:B------:R-:W-:Y:S01]  /*0250*/  SHF.L.U32 R19, R20, 0x10, RZ ;  /* 0x0000001014137819 */ /* 0x000fe200000006ff */
[----:B------:R-:W-:Y:S01]  /*0260*/  IMAD.U32 R22, R13, 0x10000, RZ ;  /* 0x000100000d167824 */ /* 0x000fe200078e00ff */
[----:B-----5:R-:W-:Y:S02]  /*0270*/  PRMT R13, R10, 0x7632, R13 ;  /* 0x000076320a0d7816 */ /* 0x020fe4000000000d */
[----:B------:R-:W-:Y:S01]  /*0280*/  SHF.L.U32 R21, R21, 0x10, RZ ;  /* 0x0000001015157819 */ /* 0x000fe200000006ff */
[----:B------:R-:W-:Y:S01]  /*0290*/  FADD R20, R18, R19 ;  /* 0x0000001312147221 */ /* 0x000fe20000000000 */
[----:B------:R-:W-:Y:S02]  /*02a0*/  SHF.L.U32 R12, R12, 0x10, RZ ;  /* 0x000000100c0c7819 */ /* 0x000fe400000006ff */
[----:B------:R-:W-:Y:S01]  /*02b0*/  SHF.L.U32 R18, R13, 0x10, RZ ;  /* 0x000000100d127819 */ /* 0x000fe200000006ff */
[----:B------:R-:W-:Y:S01]  /*02c0*/  FADD R21, R21, R20 ;  /* 0x0000001415157221 */ /* 0x000fe20000000000 */
[----:B------:R-:W-:Y:S01]  /*02d0*/  PRMT R13, R13, 0x7632, R13 ;  /* 0x000076320d0d7816 */ /* 0x000fe2000000000d */
[----:B------:R-:W-:Y:S01]  /*02e0*/  FADD R23, R12, R23 ;  /* 0x000000170c177221 */ /* 0x000fe20000000000 */
[----:B------:R-:W-:Y:S01]  /*02f0*/  IMAD.U32 R10, R10, 0x10000, RZ ;  /* 0x000100000a0a7824 */ /* 0x000fe200078e00ff */
[----:B------:R-:W-:Y:S01]  /*0300*/  FADD R18, R18, R21 ;  /* 0x0000001512127221 */ /* 0x000fe20000000000 */
[----:B------:R-:W-:Y:S01]  /*0310*/  SHF.L.U32 R13, R13, 0x10, RZ ;  /* 0x000000100d0d7819 */ /* 0x000fe200000006ff */
[----:B------:R-:W-:Y:S01]  /*0320*/  FADD R24, R24, R25 ;  /* 0x0000001918187221 */ /* 0x000fe20000000000 */
[C---:B------:R-:W-:Y:S01]  /*0330*/  PRMT R12, R11.reuse, 0x7632, R12 ;  /* 0x000076320b0c7816 */ /* 0x040fe2000000000c */
[----:B------:R-:W-:Y:S01]  /*0340*/  FADD R22, R22, R27 ;  /* 0x0000001b16167221 */ /* 0x000fe20000000000 */
[----:B------:R-:W-:Y:S01]  /*0350*/  SHF.L.U32 R19, R11, 0x10, RZ ;  /* 0x000000100b137819 */ /* 0x000fe200000006ff */
[----:B------:R-:W-:Y:S01]  /*0360*/  FADD R10, R10, R23 ;  /* 0x000000170a0a7221 */ /* 0x000fe20000000000 */
[----:B------:R-:W-:Y:S01]  /*0370*/  FMUL R11, R18, R18 ;  /* 0x00000012120b7220 */ /* 0x000fe20000400000 */
[----:B------:R-:W-:Y:S01]  /*0380*/  SHF.L.U32 R12, R12, 0x10, RZ ;  /* 0x000000100c0c7819 */ /* 0x000fe200000006ff */
[----:B------:R-:W-:Y:S01]  /*0390*/  FADD R13, R13, R24 ;  /* 0x000000180d0d7221 */ /* 0x000fe20000000000 */
[----:B------:R-:W-:Y:S01]  /*03a0*/  FADD R19, R19, R22 ;  /* 0x0000001613137221 */ /* 0x000fe20000000000 */
[----:B------:R-:W-:-:S02]  /*03b0*/  FFMA R10, R10, R10, R11 ;  /* 0x0000000a0a0a7223 */ /* 0x000fc4000000000b */
[----:B------:R-:W-:Y:S02]  /*03c0*/  FADD R12, R12, R13 ;  /* 0x0000000d0c0c7221 */ /* 0x000fe40000000000 */
[----:B------:R-:W-:-:S04]  /*03d0*/  FFMA R19, R19, R19, R10 ;  /* 0x0000001313137223 */ /* 0x000fc8000000000a */
[----:B------:R-:W-:-:S05]  /*03e0*/  FFMA R19, R12, R12, R19 ;  /* 0x0000000c0c137223 */ /* 0x000fca0000000013 */
[----:B------:R-:W-:-:S05]  /*03f0*/  FSEL R19, R19, RZ, !P1 ;  /* 0x000000ff13137208 */ /* 0x000fca0004800000 */
[----:B------:R-:W0:Y:S02]  /*0400*/  SHFL.BFLY PT, R10, R19, 0x10, 0x1f ;  /* 0x0e001f00130a7f89 */ /* 0x000e2400000e0000 */
[----:B0-----:R-:W-:-:S05]  /*0410*/  FADD R10, R19, R10 ;  /* 0x0000000a130a7221 */ /* 0x001fca0000000000 */
[----:B------:R-:W0:Y:S02]  /*0420*/  SHFL.BFLY PT, R11, R10, 0x8, 0x1f ;  /* 0x0d001f000a0b7f89 */ /* 0x000e2400000e0000 */
[----:B0-----:R-:W-:-:S05]  /*0430*/  FADD R11, R10, R11 ;  /* 0x0000000b0a0b7221 */ /* 0x001fca0000000000 */
[----:B------:R-:W0:Y:S02]  /*0440*/  SHFL.BFLY PT, R12, R11, 0x4, 0x1f ;  /* 0x0c801f000b0c7f89 */ /* 0x000e2400000e0000 */
[----:B0-----:R-:W-:-:S05]  /*0450*/  FADD R12, R11, R12 ;  /* 0x0000000c0b0c7221 */ /* 0x001fca0000000000 */
[----:B------:R-:W0:Y:S02]  /*0460*/  SHFL.BFLY PT, R13, R12, 0x2, 0x1f ;  /* 0x0c401f000c0d7f89 */ /* 0x000e2400000e0000 */
[----:B0-----:R-:W-:-:S05]  /*0470*/  FADD R13, R12, R13 ;  /* 0x0000000d0c0d7221 */ /* 0x001fca0000000000 */
[----:B------:R-:W0:Y:S01]  /*0480*/  SHFL.BFLY PT, R18, R13, 0x1, 0x1f ;  /* 0x0c201f000d127f89 */ /* 0x000e2200000e0000 */
[----:B------:R-:W-:-:S04]  /*0490*/  SHF.R.U32.HI R19, RZ, 0x3, R14 ;  /* 0x00000003ff137819 */ /* 0x000fc8000001160e */
[----:B------:R-:W-:Y:S01]  /*04a0*/  LOP3.LUT R19, R19, 0x7c, RZ, 0xc0, !PT ;  /* 0x0000007c13137812 */ /* 0x000fe200078ec0ff */
[----:B0-----:R-:W-:-:S05]  /*04b0*/  FADD R18, R13, R18 ;  /* 0x000000120d127221 */ /* 0x001fca0000000000 */
[----:B------:R-:W-:Y:S04]  /*04c0*/  @!P0 STS [R19], R18 ;  /* 0x0000001213008388 */ /* 0x000fe80000000800 */
[----:B------:R-:W-:Y:S06]  /*04d0*/  BAR.SYNC.DEFER_BLOCKING 0x0 ;  /* 0x0000000000007b1d */ /* 0x000fec0000010000 */
[----:B------:R-:W0:Y:S04]  /*04e0*/  @!P2 LDS R16, [R14.X4] ;  /* 0x000000000e10a984 */ /* 0x000e280000004800 */
[----:B0-----:R-:W0:Y:S02]  /*04f0*/  SHFL.BFLY PT, R11, R16, 0x10, 0x1f ;  /* 0x0e001f00100b7f89 */ /* 0x001e2400000e0000 */
[----:B0-----:R-:W-:-:S05]  /*0500*/  FADD R11, R16, R11 ;  /* 0x0000000b100b7221 */ /* 0x001fca0000000000 */
[----:B------:R-:W0:Y:S02]  /*0510*/  SHFL.BFLY PT, R10, R11, 0x8, 0x1f ;  /* 0x0d001f000b0a7f89 */ /* 0x000e2400000e0000 */
[----:B0-----:R-:W-:-:S05]  /*0520*/  FADD R10, R11, R10 ;  /* 0x0000000a0b0a7221 */ /* 0x001fca0000000000 */
[----:B------:R-:W0:Y:S02]  /*0530*/  SHFL.BFLY PT, R13, R10, 0x4, 0x1f ;  /* 0x0c801f000a0d7f89 */ /* 0x000e2400000e0000 */
[----:B0-----:R-:W-:-:S05]  /*0540*/  FADD R13, R10, R13 ;  /* 0x0000000d0a0d7221 */ /* 0x001fca0000000000 */
[----:B------:R-:W0:Y:S01]  /*0550*/  SHFL.BFLY PT, R12, R13, 0x2, 0x1f ;  /* 0x0c401f000d0c7f89 */ /* 0x000e2200000e0000 */
[----:B------:R-:W-:Y:S01]  /*0560*/  ISETP.LT.AND P0, PT, R14, 0x20, !P0 ;  /* 0x000000200e00780c */ /* 0x000fe20004701270 */
[----:B0-----:R-:W-:-:S05]  /*0570*/  FADD R12, R13, R12 ;  /* 0x0000000c0d0c7221 */ /* 0x001fca0000000000 */
[----:B------:R-:W0:Y:S02]  /*0580*/  SHFL.BFLY PT, R19, R12, 0x1, 0x1f ;  /* 0x0c201f000c137f89 */ /* 0x000e2400000e0000 */
[----:B0-----:R-:W-:-:S05]  /*0590*/  FADD R21, R12, R19 ;  /* 0x000000130c157221 */ /* 0x001fca0000000000 */
[----:B------:R-:W-:Y:S04]  /*05a0*/  @P0 STS [R14.X4], R21 ;  /* 0x000000150e000388 */ /* 0x000fe80000004800 */
[----:B------:R-:W-:Y:S01]  /*05b0*/  BAR.SYNC.DEFER_BLOCKING 0x0 ;  /* 0x0000000000007b1d */ /* 0x000fe20000010000 */
[----:B------:R-:W-:Y:S01]  /*05c0*/  CS2R R22, SRZ ;  /* 0x0000000000167805 */ /* 0x000fe2000001ff00 */
[----:B------:R-:W-:Y:S01]  /*05d0*/  CS2R R24, SRZ ;  /* 0x0000000000187805 */ /* 0x000fe2000001ff00 */
[----:B------:R-:W-:Y:S01]  /*05e0*/  CS2R R18, SRZ ;  /* 0x0000000000127805 */ /* 0x000fe2000001ff00 */
[----:B------:R-:W-:Y:S01]  /*05f0*/  CS2R R12, SRZ ;  /* 0x00000000000c7805 */ /* 0x000fe2000001ff00 */
[----:B------:R-:W-:Y:S02]  /*0600*/  IMAD.WIDE.U32 R10, R17, R0, c[0x0][0x180] ;  /* 0x00006000110a7625 */ /* 0x000fe400078e0000 */
[----:B------:R-:W2:Y:S04]  /*0610*/  @!P1 LDG.E.EF.64 R22, [R6.64] ;  /* 0x0000000406169981 */ /* 0x000ea8000c0e1b00 */
[----:B------:R0:W3:Y:S04]  /*0620*/  @!P1 LDG.E.EF.64 R24, [R8.64] ;  /* 0x0000000408189981 */ /* 0x0000e8000c0e1b00 */
[----:B------:R1:W4:Y:S04]  /*0630*/  @!P1 LDG.E.EF.64 R18, [R4.64] ;  /* 0x0000000404129981 */ /* 0x000328000c0e1b00 */
[----:B------:R5:W4:Y:S04]  /*0640*/  @!P1 LDG.E.EF.64 R12, [R2.64] ;  /* 0x00000004020c9981 */ /* 0x000b28000c0e1b00 */
[----:B------:R-:W4:Y:S04]  /*0650*/  LDG.E.EL.64 R10, [R10.64] ;  /* 0x000000040a0a7981 */ /* 0x000f28000c2e1b00 */
[----:B------:R-:W1:Y:S01]  /*0660*/  LDS R14, [RZ] ;  /* 0x00000000ff0e7984 */ /* 0x000e620000000800 */
[----:B0-----:R-:W-:-:S04]  /*0670*/  IMAD.MOV.U32 R9, RZ, RZ, 0x39800000 ;  /* 0x39800000ff097424 */ /* 0x001fc800078e00ff */
[----:B-1----:R-:W-:-:S06]  /*0680*/  FFMA R14, R14, R9, 9.9999999747524270788e-07 ;  /* 0x358637bd0e0e7423 */ /* 0x002fcc0000000009 */
[----:B------:R-:W0:Y:S01]  /*0690*/  MUFU.RSQ R14, R14 ;  /* 0x0000000e000e7308 */ /* 0x000e220000001400 */
[C---:B--2---:R-:W-:Y:S02]  /*06a0*/  SHF.L.U32 R6, R22.reuse, 0x10, RZ ;  /* 0x0000001016067819 */ /* 0x044fe400000006ff */
[----:B------:R-:W-:Y:S01]  /*06b0*/  PRMT R22, R22, 0x7632, R22 ;  /* 0x0000763216167816 */ /* 0x000fe20000000016 */
[C---:B---3--:R-:W-:Y:S01]  /*06c0*/  IMAD.U32 R7, R24.reuse, 0x10000, RZ ;  /* 0x0001000018077824 */ /* 0x048fe200078e00ff */
[----:B------:R-:W-:Y:S02]  /*06d0*/  PRMT R24, R24, 0x7632, R24 ;  /* 0x0000763218187816 */ /* 0x000fe40000000018 */
[----:B------:R-:W-:Y:S02]  /*06e0*/  SHF.L.U32 R4, R23, 0x10, RZ ;  /* 0x0000001017047819 */ /* 0x000fe400000006ff */
[----:B------:R-:W-:Y:S02]  /*06f0*/  SHF.L.U32 R5, R25, 0x10, RZ ;  /* 0x0000001019057819 */ /* 0x000fe400000006ff */
[----:B------:R-:W-:-:S02]  /*0700*/  SHF.L.U32 R22, R22, 0x10, RZ ;  /* 0x0000001016167819 */ /* 0x000fc400000006ff */
[----:B-----5:R-:W-:Y:S02]  /*0710*/  SHF.L.U32 R3, R24, 0x10, RZ ;  /* 0x0000001018037819 */ /* 0x020fe400000006ff */
[----:B----4-:R-:W-:Y:S01]  /*0720*/  PRMT R2, R18, 0x7632, R2 ;  /* 0x0000763212027816 */ /* 0x010fe20000000002 */
[----:B------:R-:W-:Y:S01]  /*0730*/  FADD R6, R6, R7 ;  /* 0x0000000706067221 */ /* 0x000fe20000000000 */
[----:B------:R-:W-:Y:S01]  /*0740*/  PRMT R23, R23, 0x7632, R23 ;  /* 0x0000763217177816 */ /* 0x000fe20000000017 */
[----:B------:R-:W-:Y:S01]  /*0750*/  FADD R7, R4, R5 ;  /* 0x0000000504077221 */ /* 0x000fe20000000000 */
[----:B------:R-:W-:Y:S01]  /*0760*/  PRMT R25, R25, 0x7632, R25 ;  /* 0x0000763219197816 */ /* 0x000fe20000000019 */
[----:B------:R-:W-:Y:S01]  /*0770*/  FADD R3, R22, R3 ;  /* 0x0000000316037221 */ /* 0x000fe20000000000 */
[----:B------:R-:W-:Y:S02]  /*0780*/  SHF.L.U32 R2, R2, 0x10, RZ ;  /* 0x0000001002027819 */ /* 0x000fe400000006ff */
[----:B------:R-:W-:-:S02]  /*0790*/  SHF.L.U32 R5, R18, 0x10, RZ ;  /* 0x0000001012057819 */ /* 0x000fc400000006ff */
[----:B------:R-:W-:Y:S01]  /*07a0*/  SHF.L.U32 R8, R19, 0x10, RZ ;  /* 0x0000001013087819 */ /* 0x000fe200000006ff */
[----:B------:R-:W-:Y:S01]  /*07b0*/  IMAD.U32 R23, R23, 0x10000, RZ ;  /* 0x0001000017177824 */ /* 0x000fe200078e00ff */
[----:B------:R-:W-:Y:S02]  /*07c0*/  SHF.L.U32 R4, R25, 0x10, RZ ;  /* 0x0000001019047819 */ /* 0x000fe400000006ff */
[----:B------:R-:W-:Y:S01]  /*07d0*/  PRMT R19, R19, 0x7632, R19 ;  /* 0x0000763213137816 */ /* 0x000fe20000000013 */
[----:B------:R-:W-:Y:S01]  /*07e0*/  FADD R2, R3, R2 ;  /* 0x0000000203027221 */ /* 0x000fe20000000000 */
[----:B------:R-:W-:Y:S01]  /*07f0*/  FADD R5, R6, R5 ;  /* 0x0000000506057221 */ /* 0x000fe20000000000 */
[----:B------:R-:W-:Y:S01]  /*0800*/  PRMT R3, R12, 0x7632, R3 ;  /* 0x000076320c037816 */ /* 0x000fe20000000003 */
[----:B------:R-:W-:Y:S01]  /*0810*/  FADD R4, R23, R4 ;  /* 0x0000000417047221 */ /* 0x000fe20000000000 */
[----:B------:R-:W-:Y:S02]  /*0820*/  PRMT R6, R13, 0x7632, R6 ;  /* 0x000076320d067816 */ /* 0x000fe40000000006 */
[----:B------:R-:W-:-:S02]  /*0830*/  SHF.L.U32 R19, R19, 0x10, RZ ;  /* 0x0000001013137819 */ /* 0x000fc400000006ff */
[----:B------:R-:W-:Y:S01]  /*0840*/  SHF.L.U32 R3, R3, 0x10, RZ ;  /* 0x0000001003037819 */ /* 0x000fe200000006ff */
[----:B------:R-:W-:Y:S01]  /*0850*/  FADD R7, R7, R8 ;  /* 0x0000000807077221 */ /* 0x000fe20000000000 */
[----:B------:R-:W-:Y:S01]  /*0860*/  SHF.L.U32 R12, R12, 0x10, RZ ;  /* 0x000000100c0c7819 */ /* 0x000fe200000006ff */
[----:B------:R-:W-:Y:S01]  /*0870*/  IMAD.U32 R9, R6, 0x10000, RZ ;  /* 0x0001000006097824 */ /* 0x000fe200078e00ff */
[----:B------:R-:W-:Y:S01]  /*0880*/  FADD R4, R4, R19 ;  /* 0x0000001304047221 */ /* 0x000fe20000000000 */
[----:B------:R-:W-:Y:S01]  /*0890*/  SHF.L.U32 R8, R13, 0x10, RZ ;  /* 0x000000100d087819 */ /* 0x000fe200000006ff */
[----:B------:R-:W-:Y:S01]  /*08a0*/  FADD R3, R2, R3 ;  /* 0x0000000302037221 */ /* 0x000fe20000000000 */
[----:B------:R-:W-:Y:S01]  /*08b0*/  PRMT R2, R10, 0x7632, R2 ;  /* 0x000076320a027816 */ /* 0x000fe20000000002 */
[----:B------:R-:W-:Y:S01]  /*08c0*/  FADD R9, R4, R9 ;  /* 0x0000000904097221 */ /* 0x000fe20000000000 */
[----:B------:R-:W-:Y:S01]  /*08d0*/  FADD R5, R5, R12 ;  /* 0x0000000c05057221 */ /* 0x000fe20000000000 */
[----:B------:R-:W-:Y:S01]  /*08e0*/  PRMT R4, R11, 0x7632, R4 ;  /* 0x000076320b047816 */ /* 0x000fe20000000004 */
[----:B------:R-:W-:Y:S01]  /*08f0*/  FADD R7, R7, R8 ;  /* 0x0000000807077221 */ /* 0x000fe20000000000 */
[----:B------:R-:W-:Y:S01]  /*0900*/  SHF.L.U32 R10, R10, 0x10, RZ ;  /* 0x000000100a0a7819 */ /* 0x000fe200000006ff */
[----:B0-----:R-:W-:Y:S01]  /*0910*/  FMUL R5, R14, R5 ;  /* 0x000000050e057220 */ /* 0x001fe20000400000 */
[----:B------:R-:W-:Y:S01]  /*0920*/  SHF.L.U32 R2, R2, 0x10, RZ ;  /* 0x0000001002027819 */ /* 0x000fe200000006ff */
[C---:B------:R-:W-:Y:S01]  /*0930*/  FMUL R3, R14.reuse, R3 ;  /* 0x000000030e037220 */ /* 0x040fe20000400000 */
[----:B------:R-:W-:Y:S01]  /*0940*/  SHF.L.U32 R11, R11, 0x10, RZ ;  /* 0x000000100b0b7819 */ /* 0x000fe200000006ff */
[----:B------:R-:W-:Y:S01]  /*0950*/  FMUL R6, R14, R7 ;  /* 0x000000070e067220 */ /* 0x000fe20000400000 */
[----:B------:R-:W-:Y:S01]  /*0960*/  SHF.L.U32 R4, R4, 0x10, RZ ;  /* 0x0000001004047819 */ /* 0x000fe200000006ff */
[----:B------:R-:W-:Y:S01]  /*0970*/  FMUL R9, R14, R9 ;  /* 0x000000090e097220 */ /* 0x000fe20000400000 */
[----:B------:R-:W-:Y:S01]  /*0980*/  FMUL R5, R10, R5 ;  /* 0x000000050a057220 */ /* 0x000fe20000400000 */
[----:B------:R-:W-:Y:S01]  /*0990*/  FMUL R2, R2, R3 ;  /* 0x0000000302027220 */ /* 0x000fe20000400000 */
[----:B------:R-:W-:Y:S01]  /*09a0*/  FMUL R6, R11, R6 ;  /* 0x000000060b067220 */ /* 0x000fe20000400000 */
[----:B------:R-:W-:-:S03]  /*09b0*/  FMUL R9, R4, R9 ;  /* 0x0000000904097220 */ /* 0x000fc60000400000 */
[----:B------:R-:W-:Y:S01]  /*09c0*/  F2FP.BF16.PACK_AB R8, R2, R5 ;  /* 0x000000050208723e */ /* 0x000fe200000010ff */
[----:B------:R-:W-:Y:S01]  /*09d0*/  IMAD.WIDE R2, R15, R0, c[0x0][0x188] ;  /* 0x000062000f027625 */ /* 0x000fe200078e0200 */
[----:B------:R-:W-:Y:S01]  /*09e0*/  F2FP.BF16.PACK_AB R9, R9, R6 ;  /* 0x000000060909723e */ /* 0x000fe200000010ff */
[----:B------:R-:W-:Y:S06]  /*09f0*/  @P1 EXIT ;  /* 0x000000000000194d */ /* 0x000fec0003800000 */
[----:B------:R-:W-:Y:S01]  /*0a00*/  STG.E.64 [R2.64], R8 ;  /* 0x0000000802007986 */ /* 0x000fe2000c101b04 */
[----:B------:R-:W-:Y:S05]  /*0a10*/  EXIT ;  /* 0x000000000000794d */ /* 0x000fea0003800000 */
.L_x_0:
[----:B------:R-:W-:-:S00]  /*0a20*/  BRA `(.L_x_0) ;  /* 0xfffffff000007947 */ /* 0x000fc0000383ffff */
[----:B------:R-:W-:-:S00]  /*0a30*/  NOP ;  /* 0x0000000000007918 */ /* 0x000fc00000000000 */
        /* <DEDUP_REMOVED lines=12> */
.L_x_1:


//--------------------- .nv.global.init           --------------------------
	.section	.nv.global.init,"aw",@progbits
.nv.global.init:
	.type		_$_str,@object
	.size		_$_str,(.L_0 - _$_str)
_$_str:
        /*0000*/ 	.byte	0x5f, 0x5f, 0x43, 0x55, 0x44, 0x41, 0x5f, 0x46, 0x54, 0x5a, 0x00
.L_0:


//--------------------- .nv.shared.triton_red_fused__to_copy_add_mean_mul_pow_rsqrt_11 --------------------------
	.section	.nv.shared.triton_red_fused__to_copy_add_mean_mul_pow_rsqrt_11,"aw",@nobits
	.sectionflags	@""
	.align	16
